//
// Generated by NVIDIA NVVM Compiler
//
// Compiler Build ID: CL-36424714
// Cuda compilation tools, release 13.0, V13.0.88
// Based on NVVM 20.0.0
//

.version 9.0
.target sm_100
.address_size 64

	// .globl	_Z10matrix_addPKfS0_Pfi

.visible .entry _Z10matrix_addPKfS0_Pfi(
	.param .u64 .ptr .align 1 _Z10matrix_addPKfS0_Pfi_param_0,
	.param .u64 .ptr .align 1 _Z10matrix_addPKfS0_Pfi_param_1,
	.param .u64 .ptr .align 1 _Z10matrix_addPKfS0_Pfi_param_2,
	.param .u32 _Z10matrix_addPKfS0_Pfi_param_3
)
{
	.reg .pred 	%p<2>;
	.reg .b32 	%r<5>;
	.reg .b32 	%f<4>;
	.reg .b64 	%rd<11>;

	ld.param.u64 	%rd1, [_Z10matrix_addPKfS0_Pfi_param_0];
	ld.param.u64 	%rd2, [_Z10matrix_addPKfS0_Pfi_param_1];
	ld.param.u64 	%rd3, [_Z10matrix_addPKfS0_Pfi_param_2];
	mov.u32 	%r2, %ntid.x;
	mov.u32 	%r3, %ctaid.x;
	mov.u32 	%r4, %tid.x;
	mad.lo.s32 	%r1, %r2, %r3, %r4;
	setp.gt.u32 	%p1, %r1, 3;
	@%p1 bra 	$L__BB0_2;
	cvta.to.global.u64 	%rd4, %rd1;
	cvta.to.global.u64 	%rd5, %rd2;
	cvta.to.global.u64 	%rd6, %rd3;
	mul.wide.u32 	%rd7, %r1, 4;
	add.s64 	%rd8, %rd4, %rd7;
	ld.global.f32 	%f1, [%rd8];
	add.s64 	%rd9, %rd5, %rd7;
	ld.global.f32 	%f2, [%rd9];
	add.f32 	%f3, %f1, %f2;
	add.s64 	%rd10, %rd6, %rd7;
	st.global.f32 	[%rd10], %f3;
$L__BB0_2:
	ret;

}


// ===== COMPILED SASS (sm_100) =====

	.target	sm_100

	.elftype	@"ET_EXEC"


//--------------------- .note.nv.tkinfo           --------------------------
	.section	.note.nv.tkinfo,"",@"SHT_NOTE"
	.sectionflags	@"SHF_NOTE_NV_TKINFO"
	.tkinfo
        /*0018*/ 	.word	0x00000002
        /*0030*/ 	.string	""
        /*0030*/ 	.string	"ptxas"
        /*0030*/ 	.string	"Cuda compilation tools, release 13.0, V13.0.88"
        /*0030*/ 	.string	"Build cuda_13.0.r13.0/compiler.36424714_0"
        /*0030*/ 	.string	"-arch sm_100 -m 64 "



//--------------------- .note.nv.cuinfo           --------------------------
	.section	.note.nv.cuinfo,"",@"SHT_NOTE"
	.sectionflags	@"SHF_NOTE_NV_CUINFO"
        /*0018*/ 	.short	0x0002
        /*001a*/ 	.short	0x0064
        /*001c*/ 	.short	0x0082
	.zero		2


//--------------------- .nv.info                  --------------------------
	.section	.nv.info,"",@"SHT_CUDA_INFO"
	.align	4


	//----- nvinfo : EIATTR_REGCOUNT
	.align		4
        /*0000*/ 	.byte	0x04, 0x2f
        /*0002*/ 	.short	(.L_1 - .L_0)
	.align		4
.L_0:
        /*0004*/ 	.word	index@(_Z10matrix_addPKfS0_Pfi)
        /*0008*/ 	.word	0x0000000c


	//----- nvinfo : EIATTR_FRAME_SIZE
	.align		4
.L_1:
        /*000c*/ 	.byte	0x04, 0x11
        /*000e*/ 	.short	(.L_3 - .L_2)
	.align		4
.L_2:
        /*0010*/ 	.word	index@(_Z10matrix_addPKfS0_Pfi)
        /*0014*/ 	.word	0x00000000


	//----- nvinfo : EIATTR_MIN_STACK_SIZE
	.align		4
.L_3:
        /*0018*/ 	.byte	0x04, 0x12
        /*001a*/ 	.short	(.L_5 - .L_4)
	.align		4
.L_4:
        /*001c*/ 	.word	index@(_Z10matrix_addPKfS0_Pfi)
        /*0020*/ 	.word	0x00000000
.L_5:


//--------------------- .nv.compat                --------------------------
	.section	.nv.compat,"",@"SHT_CUDA_COMPAT_INFO"
	.align	4
        /*0000*/ 	.byte	0x02, 0x09, 0x00, 0x00, 0x02, 0x02, 0x01, 0x00, 0x02, 0x05, 0x05, 0x00, 0x03, 0x07, 0x01, 0x01
        /*0010*/ 	.byte	0x02, 0x03, 0x00, 0x00, 0x02, 0x06, 0x01, 0x00, 0x04, 0x0b, 0x08, 0x00, 0x09, 0x00, 0x00, 0x00
        /*0020*/ 	.byte	0x00, 0x00, 0x00, 0x00


//--------------------- .nv.info._Z10matrix_addPKfS0_Pfi --------------------------
	.section	.nv.info._Z10matrix_addPKfS0_Pfi,"",@"SHT_CUDA_INFO"
	.sectionflags	@""
	.align	4


	//----- nvinfo : EIATTR_CUDA_API_VERSION
	.align		4
        /*0000*/ 	.byte	0x04, 0x37
        /*0002*/ 	.short	(.L_7 - .L_6)
.L_6:
        /*0004*/ 	.word	0x00000082


	//----- nvinfo : EIATTR_KPARAM_INFO
	.align		4
.L_7:
        /*0008*/ 	.byte	0x04, 0x17
        /*000a*/ 	.short	(.L_9 - .L_8)
.L_8:
        /*000c*/ 	.word	0x00000000
        /*0010*/ 	.short	0x0003
        /*0012*/ 	.short	0x0018
        /*0014*/ 	.byte	0x00, 0xf0, 0x11, 0x00


	//----- nvinfo : EIATTR_KPARAM_INFO
	.align		4
.L_9:
        /*0018*/ 	.byte	0x04, 0x17
        /*001a*/ 	.short	(.L_11 - .L_10)
.L_10:
        /*001c*/ 	.word	0x00000000
        /*0020*/ 	.short	0x0002
        /*0022*/ 	.short	0x0010
        /*0024*/ 	.byte	0x00, 0xf5, 0x21, 0x00


	//----- nvinfo : EIATTR_KPARAM_INFO
	.align		4
.L_11:
        /*0028*/ 	.byte	0x04, 0x17
        /*002a*/ 	.short	(.L_13 - .L_12)
.L_12:
        /*002c*/ 	.word	0x00000000
        /*0030*/ 	.short	0x0001
        /*0032*/ 	.short	0x0008
        /*0034*/ 	.byte	0x00, 0xf5, 0x21, 0x00


	//----- nvinfo : EIATTR_KPARAM_INFO
	.align		4
.L_13:
        /*0038*/ 	.byte	0x04, 0x17
        /*003a*/ 	.short	(.L_15 - .L_14)
.L_14:
        /*003c*/ 	.word	0x00000000
        /*0040*/ 	.short	0x0000
        /*0042*/ 	.short	0x0000
        /*0044*/ 	.byte	0x00, 0xf5, 0x21, 0x00


	//----- nvinfo : EIATTR_SPARSE_MMA_MASK
	.align		4
.L_15:
        /*0048*/ 	.byte	0x03, 0x50
        /*004a*/ 	.short	0x0000


	//----- nvinfo : EIATTR_MAXREG_COUNT
	.align		4
        /*004c*/ 	.byte	0x03, 0x1b
        /*004e*/ 	.short	0x00ff


	//----- nvinfo : EIATTR_MERCURY_ISA_VERSION
	.align		4
        /*0050*/ 	.byte	0x03, 0x5f
        /*0052*/ 	.short	0x0101


	//----- nvinfo : EIATTR_VRC_CTA_INIT_COUNT
	.align		4
        /*0054*/ 	.byte	0x02, 0x4a
	.zero		1
	.zero		1


	//----- nvinfo : EIATTR_EXIT_INSTR_OFFSETS
	.align		4
        /*0058*/ 	.byte	0x04, 0x1c
        /*005a*/ 	.short	(.L_17 - .L_16)


	//   ....[0]....
.L_16:
        /*005c*/ 	.word	0x00000060


	//   ....[1]....
        /*0060*/ 	.word	0x00000120


	//----- nvinfo : EIATTR_CBANK_PARAM_SIZE
	.align		4
.L_17:
        /*0064*/ 	.byte	0x03, 0x19
        /*0066*/ 	.short	0x001c


	//----- nvinfo : EIATTR_PARAM_CBANK
	.align		4
        /*0068*/ 	.byte	0x04, 0x0a
        /*006a*/ 	.short	(.L_19 - .L_18)
	.align		4
.L_18:
        /*006c*/ 	.word	index@(.nv.constant0._Z10matrix_addPKfS0_Pfi)
        /*0070*/ 	.short	0x0380
        /*0072*/ 	.short	0x001c


	//----- nvinfo : EIATTR_SW_WAR
	.align		4
.L_19:
        /*0074*/ 	.byte	0x04, 0x36
        /*0076*/ 	.short	(.L_21 - .L_20)
.L_20:
        /*0078*/ 	.word	0x00000008
.L_21:


//--------------------- .nv.callgraph             --------------------------
	.section	.nv.callgraph,"",@"SHT_CUDA_CALLGRAPH"
	.align	4
	.sectionentsize	8
	.align		4
        /*0000*/ 	.word	0x00000000
	.align		4
        /*0004*/ 	.word	0xffffffff
	.align		4
        /*0008*/ 	.word	0x00000000
	.align		4
        /*000c*/ 	.word	0xfffffffe
	.align		4
        /*0010*/ 	.word	0x00000000
	.align		4
        /*0014*/ 	.word	0xfffffffd
	.align		4
        /*0018*/ 	.word	0x00000000
	.align		4
        /*001c*/ 	.word	0xfffffffc


//--------------------- .text._Z10matrix_addPKfS0_Pfi --------------------------
	.section	.text._Z10matrix_addPKfS0_Pfi,"ax",@progbits
	.align	128
        .global         _Z10matrix_addPKfS0_Pfi
        .type           _Z10matrix_addPKfS0_Pfi,@function
        .size           _Z10matrix_addPKfS0_Pfi,(.L_x_1 - _Z10matrix_addPKfS0_Pfi)
        .other          _Z10matrix_addPKfS0_Pfi,@"STO_CUDA_ENTRY STV_DEFAULT"
_Z10matrix_addPKfS0_Pfi:
.text._Z10matrix_addPKfS0_Pfi:
[----:B------:R-:W-:Y:S01]  /*0000*/  LDC R1, c[0x0][0x37c] ;  /* 0x0000df00ff017b82 */ /* 0x000fe20000000800 */
[----:B------:R-:W0:Y:S01]  /*0010*/  S2R R9, SR_CTAID.X ;  /* 0x0000000000097919 */ /* 0x000e220000002500 */
[----:B------:R-:W0:Y:S01]  /*0020*/  LDCU UR4, c[0x0][0x360] ;  /* 0x00006c00ff0477ac */ /* 0x000e220008000800 */
[----:B------:R-:W0:Y:S02]  /*0030*/  S2R R0, SR_TID.X ;  /* 0x0000000000007919 */ /* 0x000e240000002100 */
[----:B0-----:R-:W-:-:S05]  /*0040*/  IMAD R9, R9, UR4, R0 ;  /* 0x0000000409097c24 */ /* 0x001fca000f8e0200 */
[----:B------:R-:W-:-:S13]  /*0050*/  ISETP.GT.U32.AND P0, PT, R9, 0x3, PT ;  /* 0x000000030900780c */ /* 0x000fda0003f04070 */
[----:B------:R-:W-:Y:S05]  /*0060*/  @P0 EXIT ;  /* 0x000000000000094d */ /* 0x000fea0003800000 */
[----:B------:R-:W0:Y:S01]  /*0070*/  LDC.64 R2, c[0x0][0x380] ;  /* 0x0000e000ff027b82 */ /* 0x000e220000000a00 */
[----:B------:R-:W1:Y:S07]  /*0080*/  LDCU.64 UR4, c[0x0][0x358] ;  /* 0x00006b00ff0477ac */ /* 0x000e6e0008000a00 */
[----:B------:R-:W2:Y:S08]  /*0090*/  LDC.64 R4, c[0x0][0x388] ;  /* 0x0000e200ff047b82 */ /* 0x000eb00000000a00 */
[----:B------:R-:W3:Y:S01]  /*00a0*/  LDC.64 R6, c[0x0][0x390] ;  /* 0x0000e400ff067b82 */ /* 0x000ee20000000a00 */
[----:B0-----:R-:W-:-:S06]  /*00b0*/  IMAD.WIDE.U32 R2, R9, 0x4, R2 ;  /* 0x0000000409027825 */ /* 0x001fcc00078e0002 */
[----:B-1----:R-:W4:Y:S01]  /*00c0*/  LDG.E R2, desc[UR4][R2.64] ;  /* 0x0000000402027981 */ /* 0x002f22000c1e1900 */
[----:B--2---:R-:W-:-:S06]  /*00d0*/  IMAD.WIDE.U32 R4, R9, 0x4, R4 ;  /* 0x0000000409047825 */ /* 0x004fcc00078e0004 */
[----:B------:R-:W4:Y:S01]  /*00e0*/  LDG.E R5, desc[UR4][R4.64] ;  /* 0x0000000404057981 */ /* 0x000f22000c1e1900 */
[----:B---3--:R-:W-:-:S04]  /*00f0*/  IMAD.WIDE.U32 R6, R9, 0x4, R6 ;  /* 0x0000000409067825 */ /* 0x008fc800078e0006 */
[----:B----4-:R-:W-:-:S05]  /*0100*/  FADD R9, R2, R5 ;  /* 0x0000000502097221 */ /* 0x010fca0000000000 */
[----:B------:R-:W-:Y:S01]  /*0110*/  STG.E desc[UR4][R6.64], R9 ;  /* 0x0000000906007986 */ /* 0x000fe2000c101904 */
[----:B------:R-:W-:Y:S05]  /*0120*/  EXIT ;  /* 0x000000000000794d */ /* 0x000fea0003800000 */
.L_x_0:
[----:B------:R-:W-:-:S00]  /*0130*/  BRA `(.L_x_0) ;  /* 0xfffffffc00fc7947 */ /* 0x000fc0000383ffff */
[----:B------:R-:W-:-:S00]  /*0140*/  NOP ;  /* 0x0000000000007918 */ /* 0x000fc00000000000 */
        /* <DEDUP_REMOVED lines=11> */
.L_x_1:


//--------------------- .nv.shared.reserved.0     --------------------------
	.section	.nv.shared.reserved.0,"aw",@nobits
	.weak		__nv_reservedSMEM_offset_0_alias
	.size		__nv_reservedSMEM_offset_0_alias, 0, 64
	.other		__nv_reservedSMEM_offset_0_alias,@"STO_CUDA_RESERVED_SHARED STV_DEFAULT"
__nv_reservedSMEM_offset_0_alias:
	.zero		0
	.zero		64


//--------------------- .nv.constant0._Z10matrix_addPKfS0_Pfi --------------------------
	.section	.nv.constant0._Z10matrix_addPKfS0_Pfi,"a",@progbits
	.sectionflags	@""
	.align	4
.nv.constant0._Z10matrix_addPKfS0_Pfi:
	.zero		924


//--------------------- SYMBOLS --------------------------

	.type		.nv.reservedSmem.offset0,@object
	.size		.nv.reservedSmem.offset0,0x4
